//
// Generated by NVIDIA NVVM Compiler
//
// Compiler Build ID: CL-36424714
// Cuda compilation tools, release 13.0, V13.0.88
// Based on NVVM 20.0.0
//

.version 9.0
.target sm_100
.address_size 64

	// .globl	matrix_multiply

.visible .entry matrix_multiply(
	.param .u64 .ptr .align 1 matrix_multiply_param_0,
	.param .u64 .ptr .align 1 matrix_multiply_param_1,
	.param .u64 .ptr .align 1 matrix_multiply_param_2,
	.param .u32 matrix_multiply_param_3
)
{
	.reg .pred 	%p<10>;
	.reg .b32 	%r<40>;
	.reg .b32 	%f<67>;
	.reg .b64 	%rd<67>;

	ld.param.u64 	%rd14, [matrix_multiply_param_0];
	ld.param.u64 	%rd15, [matrix_multiply_param_1];
	ld.param.u32 	%r18, [matrix_multiply_param_3];
	cvta.to.global.u64 	%rd1, %rd15;
	cvta.to.global.u64 	%rd2, %rd14;
	mov.u32 	%r19, %ctaid.y;
	mov.u32 	%r20, %ntid.y;
	mov.u32 	%r21, %tid.y;
	mad.lo.s32 	%r1, %r19, %r20, %r21;
	mov.u32 	%r22, %ctaid.x;
	mov.u32 	%r23, %ntid.x;
	mov.u32 	%r24, %tid.x;
	mad.lo.s32 	%r2, %r22, %r23, %r24;
	max.s32 	%r25, %r1, %r2;
	setp.ge.s32 	%p1, %r25, %r18;
	@%p1 bra 	$L__BB0_13;
	mul.lo.s32 	%r3, %r18, %r1;
	and.b32  	%r4, %r18, 7;
	setp.lt.u32 	%p2, %r18, 8;
	mov.f32 	%f66, 0f00000000;
	mov.b32 	%r38, 0;
	@%p2 bra 	$L__BB0_4;
	and.b32  	%r38, %r18, 2147483640;
	neg.s32 	%r36, %r38;
	mul.wide.s32 	%rd16, %r18, 4;
	add.s64 	%rd3, %rd1, %rd16;
	shl.b32 	%r7, %r18, 3;
	mul.wide.s32 	%rd17, %r18, 8;
	add.s64 	%rd4, %rd1, %rd17;
	mul.wide.s32 	%rd18, %r18, 12;
	add.s64 	%rd5, %rd1, %rd18;
	mul.wide.s32 	%rd19, %r18, 16;
	add.s64 	%rd6, %rd1, %rd19;
	mul.wide.s32 	%rd20, %r18, 20;
	add.s64 	%rd7, %rd1, %rd20;
	mul.wide.s32 	%rd21, %r18, 24;
	add.s64 	%rd8, %rd1, %rd21;
	mul.wide.s32 	%rd22, %r18, 28;
	add.s64 	%rd9, %rd1, %rd22;
	mul.wide.u32 	%rd23, %r3, 4;
	add.s64 	%rd24, %rd23, %rd2;
	add.s64 	%rd66, %rd24, 16;
	mov.f32 	%f66, 0f00000000;
	mov.u32 	%r35, %r2;
$L__BB0_3:
	.pragma "nounroll";
	mul.wide.s32 	%rd25, %r35, 4;
	add.s64 	%rd26, %rd3, %rd25;
	add.s64 	%rd27, %rd4, %rd25;
	add.s64 	%rd28, %rd5, %rd25;
	add.s64 	%rd29, %rd6, %rd25;
	add.s64 	%rd30, %rd7, %rd25;
	add.s64 	%rd31, %rd8, %rd25;
	add.s64 	%rd32, %rd9, %rd25;
	add.s64 	%rd33, %rd1, %rd25;
	ld.global.f32 	%f16, [%rd66+-16];
	ld.global.f32 	%f17, [%rd33];
	fma.rn.f32 	%f18, %f16, %f17, %f66;
	ld.global.f32 	%f19, [%rd66+-12];
	ld.global.f32 	%f20, [%rd26];
	fma.rn.f32 	%f21, %f19, %f20, %f18;
	ld.global.f32 	%f22, [%rd66+-8];
	ld.global.f32 	%f23, [%rd27];
	fma.rn.f32 	%f24, %f22, %f23, %f21;
	ld.global.f32 	%f25, [%rd66+-4];
	ld.global.f32 	%f26, [%rd28];
	fma.rn.f32 	%f27, %f25, %f26, %f24;
	ld.global.f32 	%f28, [%rd66];
	ld.global.f32 	%f29, [%rd29];
	fma.rn.f32 	%f30, %f28, %f29, %f27;
	ld.global.f32 	%f31, [%rd66+4];
	ld.global.f32 	%f32, [%rd30];
	fma.rn.f32 	%f33, %f31, %f32, %f30;
	ld.global.f32 	%f34, [%rd66+8];
	ld.global.f32 	%f35, [%rd31];
	fma.rn.f32 	%f36, %f34, %f35, %f33;
	ld.global.f32 	%f37, [%rd66+12];
	ld.global.f32 	%f38, [%rd32];
	fma.rn.f32 	%f66, %f37, %f38, %f36;
	add.s32 	%r36, %r36, 8;
	add.s32 	%r35, %r35, %r7;
	add.s64 	%rd66, %rd66, 32;
	setp.ne.s32 	%p3, %r36, 0;
	@%p3 bra 	$L__BB0_3;
$L__BB0_4:
	setp.eq.s32 	%p4, %r4, 0;
	@%p4 bra 	$L__BB0_12;
	and.b32  	%r13, %r18, 3;
	setp.lt.u32 	%p5, %r4, 4;
	@%p5 bra 	$L__BB0_7;
	add.s32 	%r27, %r38, %r3;
	mul.wide.u32 	%rd34, %r27, 4;
	add.s64 	%rd35, %rd2, %rd34;
	ld.global.f32 	%f40, [%rd35];
	mad.lo.s32 	%r28, %r38, %r18, %r2;
	mul.wide.s32 	%rd36, %r28, 4;
	add.s64 	%rd37, %rd1, %rd36;
	ld.global.f32 	%f41, [%rd37];
	fma.rn.f32 	%f42, %f40, %f41, %f66;
	cvt.u64.u32 	%rd38, %r3;
	cvt.u64.u32 	%rd39, %r38;
	add.s64 	%rd40, %rd39, %rd38;
	shl.b64 	%rd41, %rd40, 2;
	add.s64 	%rd42, %rd2, %rd41;
	ld.global.f32 	%f43, [%rd42+4];
	mul.wide.s32 	%rd43, %r18, 4;
	add.s64 	%rd44, %rd37, %rd43;
	ld.global.f32 	%f44, [%rd44];
	fma.rn.f32 	%f45, %f43, %f44, %f42;
	ld.global.f32 	%f46, [%rd42+8];
	add.s64 	%rd45, %rd44, %rd43;
	ld.global.f32 	%f47, [%rd45];
	fma.rn.f32 	%f48, %f46, %f47, %f45;
	ld.global.f32 	%f49, [%rd42+12];
	add.s64 	%rd46, %rd45, %rd43;
	ld.global.f32 	%f50, [%rd46];
	fma.rn.f32 	%f66, %f49, %f50, %f48;
	add.s32 	%r38, %r38, 4;
$L__BB0_7:
	setp.eq.s32 	%p6, %r13, 0;
	@%p6 bra 	$L__BB0_12;
	setp.eq.s32 	%p7, %r13, 1;
	@%p7 bra 	$L__BB0_10;
	add.s32 	%r29, %r38, %r3;
	mul.wide.u32 	%rd47, %r29, 4;
	add.s64 	%rd48, %rd2, %rd47;
	ld.global.f32 	%f52, [%rd48];
	mad.lo.s32 	%r30, %r38, %r18, %r2;
	mul.wide.s32 	%rd49, %r30, 4;
	add.s64 	%rd50, %rd1, %rd49;
	ld.global.f32 	%f53, [%rd50];
	fma.rn.f32 	%f54, %f52, %f53, %f66;
	cvt.u64.u32 	%rd51, %r3;
	cvt.u64.u32 	%rd52, %r38;
	add.s64 	%rd53, %rd52, %rd51;
	shl.b64 	%rd54, %rd53, 2;
	add.s64 	%rd55, %rd2, %rd54;
	ld.global.f32 	%f55, [%rd55+4];
	mul.wide.s32 	%rd56, %r18, 4;
	add.s64 	%rd57, %rd50, %rd56;
	ld.global.f32 	%f56, [%rd57];
	fma.rn.f32 	%f66, %f55, %f56, %f54;
	add.s32 	%r38, %r38, 2;
$L__BB0_10:
	and.b32  	%r31, %r18, 1;
	setp.eq.b32 	%p8, %r31, 1;
	not.pred 	%p9, %p8;
	@%p9 bra 	$L__BB0_12;
	add.s32 	%r32, %r38, %r3;
	mul.wide.u32 	%rd58, %r32, 4;
	add.s64 	%rd59, %rd2, %rd58;
	ld.global.f32 	%f57, [%rd59];
	mad.lo.s32 	%r33, %r38, %r18, %r2;
	mul.wide.s32 	%rd60, %r33, 4;
	add.s64 	%rd61, %rd1, %rd60;
	ld.global.f32 	%f58, [%rd61];
	fma.rn.f32 	%f66, %f57, %f58, %f66;
$L__BB0_12:
	ld.param.u64 	%rd65, [matrix_multiply_param_2];
	add.s32 	%r34, %r3, %r2;
	cvta.to.global.u64 	%rd62, %rd65;
	mul.wide.s32 	%rd63, %r34, 4;
	add.s64 	%rd64, %rd62, %rd63;
	st.global.f32 	[%rd64], %f66;
$L__BB0_13:
	ret;

}


// ===== COMPILED SASS (sm_100) =====

	.target	sm_100

	.elftype	@"ET_EXEC"


//--------------------- .note.nv.tkinfo           --------------------------
	.section	.note.nv.tkinfo,"",@"SHT_NOTE"
	.sectionflags	@"SHF_NOTE_NV_TKINFO"
	.tkinfo
        /*0018*/ 	.word	0x00000002
        /*0030*/ 	.string	""
        /*0030*/ 	.string	"ptxas"
        /*0030*/ 	.string	"Cuda compilation tools, release 13.0, V13.0.88"
        /*0030*/ 	.string	"Build cuda_13.0.r13.0/compiler.36424714_0"
        /*0030*/ 	.string	"-arch sm_100 -m 64 "



//--------------------- .note.nv.cuinfo           --------------------------
	.section	.note.nv.cuinfo,"",@"SHT_NOTE"
	.sectionflags	@"SHF_NOTE_NV_CUINFO"
        /*0018*/ 	.short	0x0002
        /*001a*/ 	.short	0x0064
        /*001c*/ 	.short	0x0082
	.zero		2


//--------------------- .nv.info                  --------------------------
	.section	.nv.info,"",@"SHT_CUDA_INFO"
	.align	4


	//----- nvinfo : EIATTR_REGCOUNT
	.align		4
        /*0000*/ 	.byte	0x04, 0x2f
        /*0002*/ 	.short	(.L_1 - .L_0)
	.align		4
.L_0:
        /*0004*/ 	.word	index@(matrix_multiply)
        /*0008*/ 	.word	0x0000001e


	//----- nvinfo : EIATTR_FRAME_SIZE
	.align		4
.L_1:
        /*000c*/ 	.byte	0x04, 0x11
        /*000e*/ 	.short	(.L_3 - .L_2)
	.align		4
.L_2:
        /*0010*/ 	.word	index@(matrix_multiply)
        /*0014*/ 	.word	0x00000000


	//----- nvinfo : EIATTR_MIN_STACK_SIZE
	.align		4
.L_3:
        /*0018*/ 	.byte	0x04, 0x12
        /*001a*/ 	.short	(.L_5 - .L_4)
	.align		4
.L_4:
        /*001c*/ 	.word	index@(matrix_multiply)
        /*0020*/ 	.word	0x00000000
.L_5:


//--------------------- .nv.compat                --------------------------
	.section	.nv.compat,"",@"SHT_CUDA_COMPAT_INFO"
	.align	4
        /*0000*/ 	.byte	0x02, 0x09, 0x00, 0x00, 0x02, 0x02, 0x01, 0x00, 0x02, 0x05, 0x05, 0x00, 0x03, 0x07, 0x01, 0x01
        /*0010*/ 	.byte	0x02, 0x03, 0x00, 0x00, 0x02, 0x06, 0x01, 0x00, 0x04, 0x0b, 0x08, 0x00, 0x09, 0x00, 0x00, 0x00
        /*0020*/ 	.byte	0x00, 0x00, 0x00, 0x00


//--------------------- .nv.info.matrix_multiply  --------------------------
	.section	.nv.info.matrix_multiply,"",@"SHT_CUDA_INFO"
	.sectionflags	@""
	.align	4


	//----- nvinfo : EIATTR_CUDA_API_VERSION
	.align		4
        /*0000*/ 	.byte	0x04, 0x37
        /*0002*/ 	.short	(.L_7 - .L_6)
.L_6:
        /*0004*/ 	.word	0x00000082


	//----- nvinfo : EIATTR_KPARAM_INFO
	.align		4
.L_7:
        /*0008*/ 	.byte	0x04, 0x17
        /*000a*/ 	.short	(.L_9 - .L_8)
.L_8:
        /*000c*/ 	.word	0x00000000
        /*0010*/ 	.short	0x0003
        /*0012*/ 	.short	0x0018
        /*0014*/ 	.byte	0x00, 0xf0, 0x11, 0x00


	//----- nvinfo : EIATTR_KPARAM_INFO
	.align		4
.L_9:
        /*0018*/ 	.byte	0x04, 0x17
        /*001a*/ 	.short	(.L_11 - .L_10)
.L_10:
        /*001c*/ 	.word	0x00000000
        /*0020*/ 	.short	0x0002
        /*0022*/ 	.short	0x0010
        /*0024*/ 	.byte	0x00, 0xf5, 0x21, 0x00


	//----- nvinfo : EIATTR_KPARAM_INFO
	.align		4
.L_11:
        /*0028*/ 	.byte	0x04, 0x17
        /*002a*/ 	.short	(.L_13 - .L_12)
.L_12:
        /*002c*/ 	.word	0x00000000
        /*0030*/ 	.short	0x0001
        /*0032*/ 	.short	0x0008
        /*0034*/ 	.byte	0x00, 0xf5, 0x21, 0x00


	//----- nvinfo : EIATTR_KPARAM_INFO
	.align		4
.L_13:
        /*0038*/ 	.byte	0x04, 0x17
        /*003a*/ 	.short	(.L_15 - .L_14)
.L_14:
        /*003c*/ 	.word	0x00000000
        /*0040*/ 	.short	0x0000
        /*0042*/ 	.short	0x0000
        /*0044*/ 	.byte	0x00, 0xf5, 0x21, 0x00


	//----- nvinfo : EIATTR_SPARSE_MMA_MASK
	.align		4
.L_15:
        /*0048*/ 	.byte	0x03, 0x50
        /*004a*/ 	.short	0x0000


	//----- nvinfo : EIATTR_MAXREG_COUNT
	.align		4
        /*004c*/ 	.byte	0x03, 0x1b
        /*004e*/ 	.short	0x00ff


	//----- nvinfo : EIATTR_MERCURY_ISA_VERSION
	.align		4
        /*0050*/ 	.byte	0x03, 0x5f
        /*0052*/ 	.short	0x0101


	//----- nvinfo : EIATTR_VRC_CTA_INIT_COUNT
	.align		4
        /*0054*/ 	.byte	0x02, 0x4a
	.zero		1
	.zero		1


	//----- nvinfo : EIATTR_EXIT_INSTR_OFFSETS
	.align		4
        /*0058*/ 	.byte	0x04, 0x1c
        /*005a*/ 	.short	(.L_17 - .L_16)


	//   ....[0]....
.L_16:
        /*005c*/ 	.word	0x000000c0


	//   ....[1]....
        /*0060*/ 	.word	0x00000a90


	//----- nvinfo : EIATTR_CBANK_PARAM_SIZE
	.align		4
.L_17:
        /*0064*/ 	.byte	0x03, 0x19
        /*0066*/ 	.short	0x001c


	//----- nvinfo : EIATTR_PARAM_CBANK
	.align		4
        /*0068*/ 	.byte	0x04, 0x0a
        /*006a*/ 	.short	(.L_19 - .L_18)
	.align		4
.L_18:
        /*006c*/ 	.word	index@(.nv.constant0.matrix_multiply)
        /*0070*/ 	.short	0x0380
        /*0072*/ 	.short	0x001c


	//----- nvinfo : EIATTR_SW_WAR
	.align		4
.L_19:
        /*0074*/ 	.byte	0x04, 0x36
        /*0076*/ 	.short	(.L_21 - .L_20)
.L_20:
        /*0078*/ 	.word	0x00000008
.L_21:


//--------------------- .nv.callgraph             --------------------------
	.section	.nv.callgraph,"",@"SHT_CUDA_CALLGRAPH"
	.align	4
	.sectionentsize	8
	.align		4
        /*0000*/ 	.word	0x00000000
	.align		4
        /*0004*/ 	.word	0xffffffff
	.align		4
        /*0008*/ 	.word	0x00000000
	.align		4
        /*000c*/ 	.word	0xfffffffe
	.align		4
        /*0010*/ 	.word	0x00000000
	.align		4
        /*0014*/ 	.word	0xfffffffd
	.align		4
        /*0018*/ 	.word	0x00000000
	.align		4
        /*001c*/ 	.word	0xfffffffc


//--------------------- .text.matrix_multiply     --------------------------
	.section	.text.matrix_multiply,"ax",@progbits
	.align	128
        .global         matrix_multiply
        .type           matrix_multiply,@function
        .size           matrix_multiply,(.L_x_5 - matrix_multiply)
        .other          matrix_multiply,@"STO_CUDA_ENTRY STV_DEFAULT"
matrix_multiply:
.text.matrix_multiply:
[----:B------:R-:W-:Y:S01]  /*0000*/  LDC R1, c[0x0][0x37c] ;  /* 0x0000df00ff017b82 */ /* 0x000fe20000000800 */
[----:B------:R-:W0:Y:S07]  /*0010*/  S2R R0, SR_TID.Y ;  /* 0x0000000000007919 */ /* 0x000e2e0000002200 */
[----:B------:R-:W0:Y:S01]  /*0020*/  S2UR UR4, SR_CTAID.Y ;  /* 0x00000000000479c3 */ /* 0x000e220000002600 */
[----:B------:R-:W1:Y:S01]  /*0030*/  LDCU UR20, c[0x0][0x398] ;  /* 0x00007300ff1477ac */ /* 0x000e620008000800 */
[----:B------:R-:W2:Y:S06]  /*0040*/  S2R R3, SR_TID.X ;  /* 0x0000000000037919 */ /* 0x000eac0000002100 */
[----:B------:R-:W0:Y:S08]  /*0050*/  LDC R13, c[0x0][0x364] ;  /* 0x0000d900ff0d7b82 */ /* 0x000e300000000800 */
[----:B------:R-:W2:Y:S08]  /*0060*/  S2UR UR5, SR_CTAID.X ;  /* 0x00000000000579c3 */ /* 0x000eb00000002500 */
[----:B------:R-:W2:Y:S01]  /*0070*/  LDC R2, c[0x0][0x360] ;  /* 0x0000d800ff027b82 */ /* 0x000ea20000000800 */
[----:B0-----:R-:W-:-:S02]  /*0080*/  IMAD R13, R13, UR4, R0 ;  /* 0x000000040d0d7c24 */ /* 0x001fc4000f8e0200 */
[----:B--2---:R-:W-:-:S05]  /*0090*/  IMAD R0, R2, UR5, R3 ;  /* 0x0000000502007c24 */ /* 0x004fca000f8e0203 */
[----:B------:R-:W-:-:S04]  /*00a0*/  VIMNMX R2, PT, PT, R13, R0, !PT ;  /* 0x000000000d027248 */ /* 0x000fc80007fe0100 */
[----:B-1----:R-:W-:-:S13]  /*00b0*/  ISETP.GE.AND P0, PT, R2, UR20, PT ;  /* 0x0000001402007c0c */ /* 0x002fda000bf06270 */
[----:B------:R-:W-:Y:S05]  /*00c0*/  @P0 EXIT ;  /* 0x000000000000094d */ /* 0x000fea0003800000 */
[----:B------:R-:W-:Y:S01]  /*00d0*/  UISETP.GE.U32.AND UP0, UPT, UR20, 0x8, UPT ;  /* 0x000000081400788c */ /* 0x000fe2000bf06070 */
[----:B------:R-:W-:Y:S02]  /*00e0*/  HFMA2 R12, -RZ, RZ, 0, 0 ;  /* 0x00000000ff0c7431 */ /* 0x000fe400000001ff */
[----:B------:R-:W-:Y:S01]  /*00f0*/  IMAD R13, R13, UR20, RZ ;  /* 0x000000140d0d7c24 */ /* 0x000fe2000f8e02ff */
[----:B------:R-:W-:Y:S01]  /*0100*/  UMOV UR4, URZ ;  /* 0x000000ff00047c82 */ /* 0x000fe20008000000 */
[----:B------:R-:W0:Y:S04]  /*0110*/  LDCU.64 UR18, c[0x0][0x358] ;  /* 0x00006b00ff1277ac */ /* 0x000e280008000a00 */
[----:B------:R-:W-:Y:S05]  /*0120*/  BRA.U !UP0, `(.L_x_0) ;  /* 0x0000000508047547 */ /* 0x000fea000b800000 */
[----:B------:R-:W1:Y:S01]  /*0130*/  LDCU.128 UR24, c[0x0][0x380] ;  /* 0x00007000ff1877ac */ /* 0x000e620008000c00 */
[----:B------:R-:W-:Y:S02]  /*0140*/  MOV R12, RZ ;  /* 0x000000ff000c7202 */ /* 0x000fe40000000f00 */
[----:B------:R-:W-:Y:S01]  /*0150*/  MOV R14, R0 ;  /* 0x00000000000e7202 */ /* 0x000fe20000000f00 */
[----:B------:R-:W-:-:S04]  /*0160*/  ULOP3.LUT UR4, UR20, 0x7ffffff8, URZ, 0xc0, !UPT ;  /* 0x7ffffff814047892 */ /* 0x000fc8000f8ec0ff */
[----:B------:R-:W-:Y:S01]  /*0170*/  UIADD3 UR5, UPT, UPT, -UR4, URZ, URZ ;  /* 0x000000ff04057290 */ /* 0x000fe2000fffe1ff */
[----:B-1----:R-:W-:Y:S01]  /*0180*/  MOV R2, UR24 ;  /* 0x0000001800027c02 */ /* 0x002fe20008000f00 */
[----:B------:R-:W-:Y:S01]  /*0190*/  UIMAD.WIDE UR6, UR20, 0x8, UR26 ;  /* 0x00000008140678a5 */ /* 0x000fe2000f8e021a */
[----:B------:R-:W-:Y:S01]  /*01a0*/  MOV R3, UR25 ;  /* 0x0000001900037c02 */ /* 0x000fe20008000f00 */
[----:B------:R-:W-:Y:S02]  /*01b0*/  UIMAD.WIDE UR8, UR20, 0xc, UR26 ;  /* 0x0000000c140878a5 */ /* 0x000fe4000f8e021a */
[----:B------:R-:W-:Y:S01]  /*01c0*/  UIMAD.WIDE UR10, UR20, 0x10, UR26 ;  /* 0x00000010140a78a5 */ /* 0x000fe2000f8e021a */
[----:B------:R-:W-:Y:S01]  /*01d0*/  IMAD.WIDE.U32 R2, R13, 0x4, R2 ;  /* 0x000000040d027825 */ /* 0x000fe200078e0002 */
[----:B------:R-:W-:Y:S02]  /*01e0*/  UIMAD.WIDE UR12, UR20, 0x14, UR26 ;  /* 0x00000014140c78a5 */ /* 0x000fe4000f8e021a */
[----:B------:R-:W-:Y:S01]  /*01f0*/  UIMAD.WIDE UR14, UR20, 0x18, UR26 ;  /* 0x00000018140e78a5 */ /* 0x000fe2000f8e021a */
[----:B------:R-:W-:Y:S01]  /*0200*/  IADD3 R2, P0, PT, R2, 0x10, RZ ;  /* 0x0000001002027810 */ /* 0x000fe20007f1e0ff */
[----:B------:R-:W-:-:S03]  /*0210*/  UIMAD.WIDE UR16, UR20, 0x1c, UR26 ;  /* 0x0000001c141078a5 */ /* 0x000fc6000f8e021a */
[----:B------:R-:W-:-:S09]  /*0220*/  IADD3.X R3, PT, PT, RZ, R3, RZ, P0, !PT ;  /* 0x00000003ff037210 */ /* 0x000fd200007fe4ff */
.L_x_1:
[----:B------:R-:W-:Y:S01]  /*0230*/  UIMAD.WIDE UR22, UR20, 0x4, UR26 ;  /* 0x00000004141678a5 */ /* 0x000fe2000f8e021a */
[----:B------:R-:W-:Y:S02]  /*0240*/  IMAD.MOV.U32 R23, RZ, RZ, 0x4 ;  /* 0x00000004ff177424 */ /* 0x000fe400078e00ff */
[----:B------:R-:W-:Y:S01]  /*0250*/  HFMA2 R11, -RZ, RZ, 0, 2.384185791015625e-07 ;  /* 0x00000004ff0b7431 */ /* 0x000fe200000001ff */
[----:B------:R-:W-:Y:S01]  /*0260*/  MOV R25, 0x4 ;  /* 0x0000000400197802 */ /* 0x000fe20000000f00 */
[----:B0-----:R-:W2:Y:S01]  /*0270*/  LDG.E R21, desc[UR18][R2.64+-0x10] ;  /* 0xfffff01202157981 */ /* 0x001ea2000c1e1900 */
[C---:B------:R-:W-:Y:S01]  /*0280*/  IMAD.WIDE R22, R14.reuse, R23, UR26 ;  /* 0x0000001a0e167e25 */ /* 0x040fe2000f8e0217 */
[----:B------:R-:W-:Y:S02]  /*0290*/  MOV R8, UR22 ;  /* 0x0000001600087c02 */ /* 0x000fe40008000f00 */
[----:B------:R-:W-:Y:S01]  /*02a0*/  MOV R9, UR23 ;  /* 0x0000001700097c02 */ /* 0x000fe20008000f00 */
[----:B------:R-:W3:Y:S02]  /*02b0*/  LDG.E R19, desc[UR18][R2.64+-0xc] ;  /* 0xfffff41202137981 */ /* 0x000ee4000c1e1900 */
[----:B------:R-:W-:-:S02]  /*02c0*/  IMAD.WIDE R8, R14, 0x4, R8 ;  /* 0x000000040e087825 */ /* 0x000fc400078e0208 */
[----:B------:R-:W2:Y:S01]  /*02d0*/  LDG.E R22, desc[UR18][R22.64] ;  /* 0x0000001216167981 */ /* 0x000ea2000c1e1900 */
[----:B------:R-:W-:Y:S01]  /*02e0*/  MOV R5, 0x4 ;  /* 0x0000000400057802 */ /* 0x000fe20000000f00 */
[C---:B------:R-:W-:Y:S02]  /*02f0*/  IMAD.WIDE R24, R14.reuse, R25, UR6 ;  /* 0x000000060e187e25 */ /* 0x040fe4000f8e0219 */
[----:B------:R0:W3:Y:S02]  /*0300*/  LDG.E R20, desc[UR18][R8.64] ;  /* 0x0000001208147981 */ /* 0x0000e4000c1e1900 */
[----:B------:R-:W-:Y:S02]  /*0310*/  IMAD.WIDE R10, R14, R11, UR8 ;  /* 0x000000080e0a7e25 */ /* 0x000fe4000f8e020b */
[----:B------:R-:W4:Y:S04]  /*0320*/  LDG.E R18, desc[UR18][R24.64] ;  /* 0x0000001218127981 */ /* 0x000f28000c1e1900 */
[----:B------:R-:W4:Y:S01]  /*0330*/  LDG.E R17, desc[UR18][R2.64+-0x8] ;  /* 0xfffff81202117981 */ /* 0x000f22000c1e1900 */
[----:B0-----:R-:W-:-:S02]  /*0340*/  HFMA2 R9, -RZ, RZ, 0, 2.384185791015625e-07 ;  /* 0x00000004ff097431 */ /* 0x001fc400000001ff */
[----:B------:R-:W-:Y:S01]  /*0350*/  IMAD.MOV.U32 R7, RZ, RZ, 0x4 ;  /* 0x00000004ff077424 */ /* 0x000fe200078e00ff */
[----:B------:R0:W5:Y:S01]  /*0360*/  LDG.E R16, desc[UR18][R10.64] ;  /* 0x000000120a107981 */ /* 0x000162000c1e1900 */
[----:B------:R-:W-:-:S03]  /*0370*/  IMAD.WIDE R4, R14, R5, UR10 ;  /* 0x0000000a0e047e25 */ /* 0x000fc6000f8e0205 */
[----:B------:R-:W5:Y:S01]  /*0380*/  LDG.E R15, desc[UR18][R2.64+-0x4] ;  /* 0xfffffc12020f7981 */ /* 0x000f62000c1e1900 */
[C---:B------:R-:W-:Y:S01]  /*0390*/  IMAD.WIDE R6, R14.reuse, R7, UR12 ;  /* 0x0000000c0e067e25 */ /* 0x040fe2000f8e0207 */
[----:B------:R-:W-:Y:S02]  /*03a0*/  MOV R27, 0x4 ;  /* 0x00000004001b7802 */ /* 0x000fe40000000f00 */
[----:B------:R1:W5:Y:S01]  /*03b0*/  LDG.E R4, desc[UR18][R4.64] ;  /* 0x0000001204047981 */ /* 0x000362000c1e1900 */
[----:B------:R-:W-:-:S03]  /*03c0*/  IMAD.WIDE R8, R14, R9, UR14 ;  /* 0x0000000e0e087e25 */ /* 0x000fc6000f8e0209 */
[----:B------:R-:W5:Y:S01]  /*03d0*/  LDG.E R23, desc[UR18][R2.64] ;  /* 0x0000001202177981 */ /* 0x000f62000c1e1900 */
[----:B0-----:R-:W-:-:S03]  /*03e0*/  IMAD.WIDE R10, R14, R27, UR16 ;  /* 0x000000100e0a7e25 */ /* 0x001fc6000f8e021b */
[----:B------:R-:W5:Y:S04]  /*03f0*/  LDG.E R7, desc[UR18][R6.64] ;  /* 0x0000001206077981 */ /* 0x000f68000c1e1900 */
[----:B------:R-:W5:Y:S04]  /*0400*/  LDG.E R24, desc[UR18][R2.64+0x4] ;  /* 0x0000041202187981 */ /* 0x000f68000c1e1900 */
[----:B------:R-:W5:Y:S04]  /*0410*/  LDG.E R8, desc[UR18][R8.64] ;  /* 0x0000001208087981 */ /* 0x000f68000c1e1900 */
[----:B------:R-:W5:Y:S04]  /*0420*/  LDG.E R25, desc[UR18][R2.64+0x8] ;  /* 0x0000081202197981 */ /* 0x000f68000c1e1900 */
[----:B------:R-:W5:Y:S04]  /*0430*/  LDG.E R10, desc[UR18][R10.64] ;  /* 0x000000120a0a7981 */ /* 0x000f68000c1e1900 */
[----:B------:R0:W5:Y:S01]  /*0440*/  LDG.E R27, desc[UR18][R2.64+0xc] ;  /* 0x00000c12021b7981 */ /* 0x000162000c1e1900 */
[----:B------:R-:W-:-:S04]  /*0450*/  UIADD3 UR5, UPT, UPT, UR5, 0x8, URZ ;  /* 0x0000000805057890 */ /* 0x000fc8000fffe0ff */
[----:B------:R-:W-:Y:S01]  /*0460*/  UISETP.NE.AND UP0, UPT, UR5, URZ, UPT ;  /* 0x000000ff0500728c */ /* 0x000fe2000bf05270 */
[----:B-1----:R-:W-:Y:S02]  /*0470*/  MOV R5, UR20 ;  /* 0x0000001400057c02 */ /* 0x002fe40008000f00 */
[----:B0-----:R-:W-:Y:S02]  /*0480*/  IADD3 R2, P0, PT, R2, 0x20, RZ ;  /* 0x0000002002027810 */ /* 0x001fe40007f1e0ff */
[----:B------:R-:W-:Y:S02]  /*0490*/  LEA R14, R5, R14, 0x3 ;  /* 0x0000000e050e7211 */ /* 0x000fe400078e18ff */
[----:B------:R-:W-:Y:S01]  /*04a0*/  IADD3.X R3, PT, PT, RZ, R3, RZ, P0, !PT ;  /* 0x00000003ff037210 */ /* 0x000fe200007fe4ff */
[----:B--2---:R-:W-:-:S04]  /*04b0*/  FFMA R22, R21, R22, R12 ;  /* 0x0000001615167223 */ /* 0x004fc8000000000c */
[----:B---3--:R-:W-:-:S04]  /*04c0*/  FFMA R20, R19, R20, R22 ;  /* 0x0000001413147223 */ /* 0x008fc80000000016 */
[----:B----4-:R-:W-:-:S04]  /*04d0*/  FFMA R18, R17, R18, R20 ;  /* 0x0000001211127223 */ /* 0x010fc80000000014 */
[----:B-----5:R-:W-:-:S04]  /*04e0*/  FFMA R16, R15, R16, R18 ;  /* 0x000000100f107223 */ /* 0x020fc80000000012 */
[----:B------:R-:W-:-:S04]  /*04f0*/  FFMA R23, R23, R4, R16 ;  /* 0x0000000417177223 */ /* 0x000fc80000000010 */
[----:B------:R-:W-:-:S04]  /*0500*/  FFMA R24, R24, R7, R23 ;  /* 0x0000000718187223 */ /* 0x000fc80000000017 */
[----:B------:R-:W-:-:S04]  /*0510*/  FFMA R8, R25, R8, R24 ;  /* 0x0000000819087223 */ /* 0x000fc80000000018 */
[----:B------:R-:W-:Y:S01]  /*0520*/  FFMA R12, R27, R10, R8 ;  /* 0x0000000a1b0c7223 */ /* 0x000fe20000000008 */
[----:B------:R-:W-:Y:S06]  /*0530*/  BRA.U UP0, `(.L_x_1) ;  /* 0xfffffffd003c7547 */ /* 0x000fec000b83ffff */
.L_x_0:
[----:B------:R-:W-:-:S04]  /*0540*/  ULOP3.LUT UR6, UR20, 0x7, URZ, 0xc0, !UPT ;  /* 0x0000000714067892 */ /* 0x000fc8000f8ec0ff */
[----:B------:R-:W-:-:S09]  /*0550*/  UISETP.NE.AND UP0, UPT, UR6, URZ, UPT ;  /* 0x000000ff0600728c */ /* 0x000fd2000bf05270 */
[----:B------:R-:W-:Y:S05]  /*0560*/  BRA.U !UP0, `(.L_x_2) ;  /* 0x0000000508387547 */ /* 0x000fea000b800000 */
[----:B------:R-:W-:Y:S02]  /*0570*/  UISETP.GE.U32.AND UP0, UPT, UR6, 0x4, UPT ;  /* 0x000000040600788c */ /* 0x000fe4000bf06070 */
[----:B------:R-:W-:-:S04]  /*0580*/  ULOP3.LUT UR5, UR20, 0x3, URZ, 0xc0, !UPT ;  /* 0x0000000314057892 */ /* 0x000fc8000f8ec0ff */
[----:B------:R-:W-:-:S03]  /*0590*/  UISETP.NE.AND UP1, UPT, UR5, URZ, UPT ;  /* 0x000000ff0500728c */ /* 0x000fc6000bf25270 */
[----:B------:R-:W-:Y:S08]  /*05a0*/  BRA.U !UP0, `(.L_x_3) ;  /* 0x00000001087c7547 */ /* 0x000ff0000b800000 */
[----:B------:R-:W1:Y:S01]  /*05b0*/  LDC.64 R6, c[0x0][0x388] ;  /* 0x0000e200ff067b82 */ /* 0x000e620000000a00 */
[----:B------:R-:W2:Y:S01]  /*05c0*/  LDCU.64 UR6, c[0x0][0x380] ;  /* 0x00007000ff0677ac */ /* 0x000ea20008000a00 */
[----:B------:R-:W-:Y:S01]  /*05d0*/  IMAD.U32 R9, RZ, RZ, UR4 ;  /* 0x00000004ff097e24 */ /* 0x000fe2000f8e00ff */
[C---:B------:R-:W-:Y:S02]  /*05e0*/  IADD3 R3, PT, PT, R13.reuse, UR4, RZ ;  /* 0x000000040d037c10 */ /* 0x040fe4000fffe0ff */
[----:B------:R-:W-:Y:S01]  /*05f0*/  IADD3 R10, P0, PT, R13, UR4, RZ ;  /* 0x000000040d0a7c10 */ /* 0x000fe2000ff1e0ff */
[----:B------:R-:W-:Y:S01]  /*0600*/  IMAD R9, R9, UR20, R0 ;  /* 0x0000001409097c24 */ /* 0x000fe2000f8e0200 */
[----:B------:R-:W-:Y:S01]  /*0610*/  MOV R11, UR20 ;  /* 0x00000014000b7c02 */ /* 0x000fe20008000f00 */
[----:B------:R-:W3:Y:S01]  /*0620*/  LDC.64 R4, c[0x0][0x380] ;  /* 0x0000e000ff047b82 */ /* 0x000ee20000000a00 */
[----:B------:R-:W-:Y:S01]  /*0630*/  MOV R15, UR20 ;  /* 0x00000014000f7c02 */ /* 0x000fe20008000f00 */
[----:B-1----:R-:W-:Y:S01]  /*0640*/  IMAD.WIDE R6, R9, 0x4, R6 ;  /* 0x0000000409067825 */ /* 0x002fe200078e0206 */
[----:B------:R-:W-:-:S05]  /*0650*/  MOV R9, UR20 ;  /* 0x0000001400097c02 */ /* 0x000fca0008000f00 */
[----:B------:R-:W-:Y:S02]  /*0660*/  IMAD.WIDE R8, R9, 0x4, R6 ;  /* 0x0000000409087825 */ /* 0x000fe400078e0206 */
[----:B0-----:R-:W4:Y:S02]  /*0670*/  LDG.E R6, desc[UR18][R6.64] ;  /* 0x0000001206067981 */ /* 0x001f24000c1e1900 */
[----:B---3--:R-:W-:Y:S01]  /*0680*/  IMAD.WIDE.U32 R4, R3, 0x4, R4 ;  /* 0x0000000403047825 */ /* 0x008fe200078e0004 */
[----:B------:R-:W-:Y:S01]  /*0690*/  IADD3.X R3, PT, PT, RZ, RZ, RZ, P0, !PT ;  /* 0x000000ffff037210 */ /* 0x000fe200007fe4ff */
[----:B------:R-:W3:Y:S01]  /*06a0*/  LDG.E R17, desc[UR18][R8.64] ;  /* 0x0000001208117981 */ /* 0x000ee2000c1e1900 */
[----:B--2---:R-:W-:-:S03]  /*06b0*/  LEA R2, P0, R10, UR6, 0x2 ;  /* 0x000000060a027c11 */ /* 0x004fc6000f8010ff */
[----:B------:R-:W4:Y:S01]  /*06c0*/  LDG.E R5, desc[UR18][R4.64] ;  /* 0x0000001204057981 */ /* 0x000f22000c1e1900 */
[----:B------:R-:W-:Y:S01]  /*06d0*/  LEA.HI.X R3, R10, UR7, R3, 0x2, P0 ;  /* 0x000000070a037c11 */ /* 0x000fe200080f1403 */
[----:B------:R-:W-:-:S04]  /*06e0*/  IMAD.WIDE R10, R11, 0x4, R8 ;  /* 0x000000040b0a7825 */ /* 0x000fc800078e0208 */
[----:B------:R-:W3:Y:S01]  /*06f0*/  LDG.E R16, desc[UR18][R2.64+0x4] ;  /* 0x0000041202107981 */ /* 0x000ee2000c1e1900 */
[----:B------:R-:W-:-:S03]  /*0700*/  IMAD.WIDE R14, R15, 0x4, R10 ;  /* 0x000000040f0e7825 */ /* 0x000fc600078e020a */
[----:B------:R-:W2:Y:S04]  /*0710*/  LDG.E R19, desc[UR18][R10.64] ;  /* 0x000000120a137981 */ /* 0x000ea8000c1e1900 */
[----:B------:R-:W2:Y:S04]  /*0720*/  LDG.E R18, desc[UR18][R2.64+0x8] ;  /* 0x0000081202127981 */ /* 0x000ea8000c1e1900 */
[----:B------:R-:W5:Y:S04]  /*0730*/  LDG.E R20, desc[UR18][R2.64+0xc] ;  /* 0x00000c1202147981 */ /* 0x000f68000c1e1900 */
[----:B------:R-:W5:Y:S01]  /*0740*/  LDG.E R14, desc[UR18][R14.64] ;  /* 0x000000120e0e7981 */ /* 0x000f62000c1e1900 */
[----:B------:R-:W-:Y:S01]  /*0750*/  UIADD3 UR4, UPT, UPT, UR4, 0x4, URZ ;  /* 0x0000000404047890 */ /* 0x000fe2000fffe0ff */
[----:B----4-:R-:W-:-:S04]  /*0760*/  FFMA R5, R5, R6, R12 ;  /* 0x0000000605057223 */ /* 0x010fc8000000000c */
[----:B---3--:R-:W-:-:S04]  /*0770*/  FFMA R5, R16, R17, R5 ;  /* 0x0000001110057223 */ /* 0x008fc80000000005 */
[----:B--2---:R-:W-:-:S04]  /*0780*/  FFMA R5, R18, R19, R5 ;  /* 0x0000001312057223 */ /* 0x004fc80000000005 */
[----:B-----5:R-:W-:-:S07]  /*0790*/  FFMA R12, R20, R14, R5 ;  /* 0x0000000e140c7223 */ /* 0x020fce0000000005 */
.L_x_3:
[----:B------:R-:W-:Y:S05]  /*07a0*/  BRA.U !UP1, `(.L_x_2) ;  /* 0x0000000109a87547 */ /* 0x000fea000b800000 */
[----:B------:R-:W-:Y:S01]  /*07b0*/  UISETP.NE.AND UP0, UPT, UR5, 0x1, UPT ;  /* 0x000000010500788c */ /* 0x000fe2000bf05270 */
[----:B------:R-:W-:Y:S01]  /*07c0*/  MOV R7, UR4 ;  /* 0x0000000400077c02 */ /* 0x000fe20008000f00 */
[----:B------:R-:W-:Y:S02]  /*07d0*/  ULOP3.LUT UR5, UR20, 0x1, URZ, 0xc0, !UPT ;  /* 0x0000000114057892 */ /* 0x000fe4000f8ec0ff */
[----:B------:R-:W-:Y:S02]  /*07e0*/  MOV R15, UR20 ;  /* 0x00000014000f7c02 */ /* 0x000fe40008000f00 */
[----:B------:R-:W-:Y:S01]  /*07f0*/  UISETP.NE.U32.AND UP1, UPT, UR5, 0x1, UPT ;  /* 0x000000010500788c */ /* 0x000fe2000bf25070 */
[----:B------:R-:W-:-:S04]  /*0800*/  PLOP3.LUT P1, PT, PT, PT, UP0, 0x80, 0x8 ;  /* 0x000000000008781c */ /* 0x000fc80003f2f008 */
[----:B------:R-:W1:Y:S01]  /*0810*/  @UP0 LDCU.128 UR8, c[0x0][0x380] ;  /* 0x00007000ff0807ac */ /* 0x000e620008000c00 */
[----:B------:R-:W-:Y:S01]  /*0820*/  PLOP3.LUT P0, PT, PT, PT, UP1, 0x80, 0x8 ;  /* 0x000000000008781c */ /* 0x000fe20003f0f018 */
[----:B------:R-:W2:Y:S04]  /*0830*/  @UP0 LDCU.64 UR6, c[0x0][0x380] ;  /* 0x00007000ff0607ac */ /* 0x000ea80008000a00 */
[----:B------:R-:W3:Y:S03]  /*0840*/  @!UP1 LDCU.128 UR12, c[0x0][0x380] ;  /* 0x00007000ff0c97ac */ /* 0x000ee60008000c00 */
[C---:B------:R-:W-:Y:S02]  /*0850*/  @P1 IADD3 R3, PT, PT, R13.reuse, UR4, RZ ;  /* 0x000000040d031c10 */ /* 0x040fe4000fffe0ff */
[----:B------:R-:W-:Y:S01]  /*0860*/  @P1 IADD3 R6, P2, PT, R13, UR4, RZ ;  /* 0x000000040d061c10 */ /* 0x000fe2000ff5e0ff */
[----:B------:R-:W-:Y:S01]  /*0870*/  @UP0 UIADD3 UR4, UPT, UPT, UR4, 0x2, URZ ;  /* 0x0000000204040890 */ /* 0x000fe2000fffe0ff */
[----:B-1----:R-:W-:Y:S01]  /*0880*/  MOV R11, UR9 ;  /* 0x00000009000b7c02 */ /* 0x002fe20008000f00 */
[----:B------:R-:W-:Y:S01]  /*0890*/  IMAD.U32 R10, RZ, RZ, UR8 ;  /* 0x00000008ff0a7e24 */ /* 0x000fe2000f8e00ff */
[----:B------:R-:W-:-:S02]  /*08a0*/  MOV R4, UR10 ;  /* 0x0000000a00047c02 */ /* 0x000fc40008000f00 */
[----:B------:R-:W-:Y:S01]  /*08b0*/  MOV R5, UR11 ;  /* 0x0000000b00057c02 */ /* 0x000fe20008000f00 */
[----:B------:R-:W-:-:S04]  /*08c0*/  @P1 IMAD.WIDE.U32 R10, R3, 0x4, R10 ;  /* 0x00000004030a1825 */ /* 0x000fc800078e000a */
[----:B------:R-:W-:Y:S01]  /*08d0*/  @P1 IMAD R3, R7, UR20, R0 ;  /* 0x0000001407031c24 */ /* 0x000fe2000f8e0200 */
[----:B------:R-:W-:Y:S01]  /*08e0*/  @P1 IADD3.X R7, PT, PT, RZ, RZ, RZ, P2, !PT ;  /* 0x000000ffff071210 */ /* 0x000fe200017fe4ff */
[----:B------:R-:W-:Y:S01]  /*08f0*/  IMAD.U32 R19, RZ, RZ, UR4 ;  /* 0x00000004ff137e24 */ /* 0x000fe2000f8e00ff */
[C---:B--2---:R-:W-:Y:S01]  /*0900*/  @P1 LEA R2, P2, R6.reuse, UR6, 0x2 ;  /* 0x0000000606021c11 */ /* 0x044fe2000f8410ff */
[----:B------:R-:W-:Y:S01]  /*0910*/  @P1 IMAD.WIDE R4, R3, 0x4, R4 ;  /* 0x0000000403041825 */ /* 0x000fe200078e0204 */
[----:B------:R-:W-:Y:S01]  /*0920*/  @!P0 IADD3 R17, PT, PT, R13, UR4, RZ ;  /* 0x000000040d118c10 */ /* 0x000fe2000fffe0ff */
[----:B0-----:R-:W2:Y:S01]  /*0930*/  @P1 LDG.E R11, desc[UR18][R10.64] ;  /* 0x000000120a0b1981 */ /* 0x001ea2000c1e1900 */
[----:B------:R-:W-:Y:S01]  /*0940*/  @P1 LEA.HI.X R3, R6, UR7, R7, 0x2, P2 ;  /* 0x0000000706031c11 */ /* 0x000fe200090f1407 */
[----:B------:R-:W-:Y:S01]  /*0950*/  @!P0 IMAD R19, R19, UR20, R0 ;  /* 0x0000001413138c24 */ /* 0x000fe2000f8e0200 */
[----:B---3--:R-:W-:Y:S01]  /*0960*/  MOV R6, UR12 ;  /* 0x0000000c00067c02 */ /* 0x008fe20008000f00 */
[----:B------:R-:W-:Y:S01]  /*0970*/  @P1 IMAD.WIDE R14, R15, 0x4, R4 ;  /* 0x000000040f0e1825 */ /* 0x000fe200078e0204 */
[----:B------:R-:W-:Y:S01]  /*0980*/  MOV R7, UR13 ;  /* 0x0000000d00077c02 */ /* 0x000fe20008000f00 */
[----:B------:R-:W2:Y:S01]  /*0990*/  @P1 LDG.E R4, desc[UR18][R4.64] ;  /* 0x0000001204041981 */ /* 0x000ea2000c1e1900 */
[----:B------:R-:W-:-:S02]  /*09a0*/  MOV R8, UR14 ;  /* 0x0000000e00087c02 */ /* 0x000fc40008000f00 */
[----:B------:R-:W-:Y:S01]  /*09b0*/  MOV R9, UR15 ;  /* 0x0000000f00097c02 */ /* 0x000fe20008000f00 */
[----:B------:R-:W-:Y:S01]  /*09c0*/  @!P0 IMAD.WIDE.U32 R6, R17, 0x4, R6 ;  /* 0x0000000411068825 */ /* 0x000fe200078e0006 */
[----:B------:R-:W3:Y:S03]  /*09d0*/  @P1 LDG.E R14, desc[UR18][R14.64] ;  /* 0x000000120e0e1981 */ /* 0x000ee6000c1e1900 */
[----:B------:R-:W-:Y:S01]  /*09e0*/  @!P0 IMAD.WIDE R8, R19, 0x4, R8 ;  /* 0x0000000413088825 */ /* 0x000fe200078e0208 */
[----:B------:R-:W3:Y:S04]  /*09f0*/  @P1 LDG.E R2, desc[UR18][R2.64+0x4] ;  /* 0x0000041202021981 */ /* 0x000ee8000c1e1900 */
[----:B------:R-:W4:Y:S04]  /*0a00*/  @!P0 LDG.E R7, desc[UR18][R6.64] ;  /* 0x0000001206078981 */ /* 0x000f28000c1e1900 */
[----:B------:R-:W4:Y:S01]  /*0a10*/  @!P0 LDG.E R8, desc[UR18][R8.64] ;  /* 0x0000001208088981 */ /* 0x000f22000c1e1900 */
[----:B--2---:R-:W-:-:S04]  /*0a20*/  @P1 FFMA R11, R11, R4, R12 ;  /* 0x000000040b0b1223 */ /* 0x004fc8000000000c */
[----:B---3--:R-:W-:-:S04]  /*0a30*/  @P1 FFMA R12, R2, R14, R11 ;  /* 0x0000000e020c1223 */ /* 0x008fc8000000000b */
[----:B----4-:R-:W-:-:S07]  /*0a40*/  @!P0 FFMA R12, R7, R8, R12 ;  /* 0x00000008070c8223 */ /* 0x010fce000000000c */
.L_x_2:
[----:B------:R-:W1:Y:S01]  /*0a50*/  LDC.64 R2, c[0x0][0x390] ;  /* 0x0000e400ff027b82 */ /* 0x000e620000000a00 */
[----:B------:R-:W-:-:S05]  /*0a60*/  IADD3 R13, PT, PT, R0, R13, RZ ;  /* 0x0000000d000d7210 */ /* 0x000fca0007ffe0ff */
[----:B-1----:R-:W-:-:S05]  /*0a70*/  IMAD.WIDE R2, R13, 0x4, R2 ;  /* 0x000000040d027825 */ /* 0x002fca00078e0202 */
[----:B0-----:R-:W-:Y:S01]  /*0a80*/  STG.E desc[UR18][R2.64], R12 ;  /* 0x0000000c02007986 */ /* 0x001fe2000c101912 */
[----:B------:R-:W-:Y:S05]  /*0a90*/  EXIT ;  /* 0x000000000000794d */ /* 0x000fea0003800000 */
.L_x_4:
[----:B------:R-:W-:-:S00]  /*0aa0*/  BRA `(.L_x_4) ;  /* 0xfffffffc00fc7947 */ /* 0x000fc0000383ffff */
[----:B------:R-:W-:-:S00]  /*0ab0*/  NOP ;  /* 0x0000000000007918 */ /* 0x000fc00000000000 */
        /* <DEDUP_REMOVED lines=12> */
.L_x_5:


//--------------------- .nv.shared.reserved.0     --------------------------
	.section	.nv.shared.reserved.0,"aw",@nobits
	.weak		__nv_reservedSMEM_offset_0_alias
	.size		__nv_reservedSMEM_offset_0_alias, 0, 64
	.other		__nv_reservedSMEM_offset_0_alias,@"STO_CUDA_RESERVED_SHARED STV_DEFAULT"
__nv_reservedSMEM_offset_0_alias:
	.zero		0
	.zero		64


//--------------------- .nv.constant0.matrix_multiply --------------------------
	.section	.nv.constant0.matrix_multiply,"a",@progbits
	.sectionflags	@""
	.align	4
.nv.constant0.matrix_multiply:
	.zero		924


//--------------------- SYMBOLS --------------------------

	.type		.nv.reservedSmem.offset0,@object
	.size		.nv.reservedSmem.offset0,0x4
